//
// Generated by NVIDIA NVVM Compiler
//
// Compiler Build ID: CL-36424714
// Cuda compilation tools, release 13.0, V13.0.88
// Based on NVVM 20.0.0
//

.version 9.0
.target sm_100
.address_size 64

	// .globl	Vote

.visible .entry Vote(
	.param .u64 .ptr .align 1 Vote_param_0,
	.param .u64 .ptr .align 1 Vote_param_1
)
{
	.reg .pred 	%p<18>;
	.reg .b32 	%r<90>;
	.reg .b32 	%f<17>;
	.reg .b64 	%rd<9>;
	.reg .b64 	%fd<25>;

	ld.param.u64 	%rd4, [Vote_param_0];
	ld.param.u64 	%rd3, [Vote_param_1];
	cvta.to.global.u64 	%rd1, %rd4;
	mov.u32 	%r26, %ctaid.x;
	mov.u32 	%r27, %ctaid.y;
	mad.lo.s32 	%r1, %r27, 800, %r26;
	mov.u32 	%r28, %tid.x;
	mul.lo.s32 	%r2, %r28, 3125;
	add.s32 	%r3, %r1, 20210418;
	mov.b32 	%r81, 0;
	mov.u32 	%r11, %r81;
	mov.u32 	%r10, %r81;
$L__BB0_1:
	add.s32 	%r29, %r81, %r2;
	mul.wide.u32 	%rd5, %r29, 12;
	add.s64 	%rd2, %rd1, %rd5;
	ld.global.f32 	%f1, [%rd2];
	add.s32 	%r7, %r3, %r29;
	shr.u32 	%r30, %r7, 16;
	xor.b32  	%r31, %r7, %r30;
	xor.b32  	%r32, %r31, 61;
	mul.lo.s32 	%r33, %r32, 9;
	mul.lo.s32 	%r34, %r32, 144;
	xor.b32  	%r35, %r33, %r34;
	mul.lo.s32 	%r36, %r35, 668265261;
	shr.u32 	%r37, %r36, 15;
	xor.b32  	%r38, %r37, %r36;
	cvt.rn.f32.u32 	%f9, %r38;
	mul.f32 	%f2, %f9, 0f30000000;
	setp.geu.f32 	%p1, %f2, %f1;
	@%p1 bra 	$L__BB0_3;
	add.s32 	%r10, %r10, 1;
	bra.uni 	$L__BB0_4;
$L__BB0_3:
	cvt.f64.f32 	%fd1, %f1;
	cvt.f64.f32 	%fd2, %f2;
	ld.global.f32 	%f10, [%rd2+4];
	cvt.f64.f32 	%fd4, %f10;
	setp.le.f32 	%p2, %f1, %f2;
	add.f64 	%fd5, %fd1, %fd4;
	setp.gt.f64 	%p3, %fd5, %fd2;
	and.pred  	%p4, %p2, %p3;
	selp.u32 	%r39, 1, 0, %p4;
	add.s32 	%r11, %r11, %r39;
$L__BB0_4:
	setp.eq.s32 	%p5, %r81, 3124;
	@%p5 bra 	$L__BB0_14;
	ld.global.f32 	%f3, [%rd2+12];
	add.s32 	%r40, %r7, 1;
	shr.u32 	%r41, %r40, 16;
	xor.b32  	%r42, %r40, %r41;
	xor.b32  	%r43, %r42, 61;
	mul.lo.s32 	%r44, %r43, 9;
	mul.lo.s32 	%r45, %r43, 144;
	xor.b32  	%r46, %r44, %r45;
	mul.lo.s32 	%r47, %r46, 668265261;
	shr.u32 	%r48, %r47, 15;
	xor.b32  	%r49, %r48, %r47;
	cvt.rn.f32.u32 	%f11, %r49;
	mul.f32 	%f4, %f11, 0f30000000;
	setp.lt.f32 	%p6, %f4, %f3;
	@%p6 bra 	$L__BB0_7;
	cvt.f64.f32 	%fd7, %f3;
	cvt.f64.f32 	%fd8, %f4;
	ld.global.f32 	%f12, [%rd2+16];
	cvt.f64.f32 	%fd10, %f12;
	setp.le.f32 	%p7, %f3, %f4;
	add.f64 	%fd11, %fd7, %fd10;
	setp.gt.f64 	%p8, %fd11, %fd8;
	and.pred  	%p9, %p7, %p8;
	selp.u32 	%r50, 1, 0, %p9;
	add.s32 	%r11, %r11, %r50;
	bra.uni 	$L__BB0_8;
$L__BB0_7:
	add.s32 	%r10, %r10, 1;
$L__BB0_8:
	ld.global.f32 	%f5, [%rd2+24];
	add.s32 	%r51, %r7, 2;
	shr.u32 	%r52, %r51, 16;
	xor.b32  	%r53, %r51, %r52;
	xor.b32  	%r54, %r53, 61;
	mul.lo.s32 	%r55, %r54, 9;
	mul.lo.s32 	%r56, %r54, 144;
	xor.b32  	%r57, %r55, %r56;
	mul.lo.s32 	%r58, %r57, 668265261;
	shr.u32 	%r59, %r58, 15;
	xor.b32  	%r60, %r59, %r58;
	cvt.rn.f32.u32 	%f13, %r60;
	mul.f32 	%f6, %f13, 0f30000000;
	setp.lt.f32 	%p10, %f6, %f5;
	@%p10 bra 	$L__BB0_10;
	cvt.f64.f32 	%fd13, %f5;
	cvt.f64.f32 	%fd14, %f6;
	ld.global.f32 	%f14, [%rd2+28];
	cvt.f64.f32 	%fd16, %f14;
	setp.le.f32 	%p11, %f5, %f6;
	add.f64 	%fd17, %fd13, %fd16;
	setp.gt.f64 	%p12, %fd17, %fd14;
	and.pred  	%p13, %p11, %p12;
	selp.u32 	%r61, 1, 0, %p13;
	add.s32 	%r11, %r11, %r61;
	bra.uni 	$L__BB0_11;
$L__BB0_10:
	add.s32 	%r10, %r10, 1;
$L__BB0_11:
	ld.global.f32 	%f7, [%rd2+36];
	add.s32 	%r62, %r7, 3;
	shr.u32 	%r63, %r62, 16;
	xor.b32  	%r64, %r62, %r63;
	xor.b32  	%r65, %r64, 61;
	mul.lo.s32 	%r66, %r65, 9;
	mul.lo.s32 	%r67, %r65, 144;
	xor.b32  	%r68, %r66, %r67;
	mul.lo.s32 	%r69, %r68, 668265261;
	shr.u32 	%r70, %r69, 15;
	xor.b32  	%r71, %r70, %r69;
	cvt.rn.f32.u32 	%f15, %r71;
	mul.f32 	%f8, %f15, 0f30000000;
	setp.lt.f32 	%p14, %f8, %f7;
	@%p14 bra 	$L__BB0_13;
	cvt.f64.f32 	%fd19, %f7;
	cvt.f64.f32 	%fd20, %f8;
	ld.global.f32 	%f16, [%rd2+40];
	cvt.f64.f32 	%fd22, %f16;
	setp.le.f32 	%p15, %f7, %f8;
	add.f64 	%fd23, %fd19, %fd22;
	setp.gt.f64 	%p16, %fd23, %fd20;
	and.pred  	%p17, %p15, %p16;
	selp.u32 	%r72, 1, 0, %p17;
	add.s32 	%r11, %r11, %r72;
	add.s32 	%r81, %r81, 4;
	bra.uni 	$L__BB0_1;
$L__BB0_13:
	add.s32 	%r10, %r10, 1;
	add.s32 	%r81, %r81, 4;
	bra.uni 	$L__BB0_1;
$L__BB0_14:
	cvta.to.global.u64 	%rd6, %rd3;
	mul.wide.s32 	%rd7, %r1, 8;
	add.s64 	%rd8, %rd6, %rd7;
	atom.global.add.u32 	%r73, [%rd8], %r10;
	atom.global.add.u32 	%r74, [%rd8+4], %r11;
	ret;

}


// ===== COMPILED SASS (sm_100) =====

	.target	sm_100

	.elftype	@"ET_EXEC"


//--------------------- .note.nv.tkinfo           --------------------------
	.section	.note.nv.tkinfo,"",@"SHT_NOTE"
	.sectionflags	@"SHF_NOTE_NV_TKINFO"
	.tkinfo
        /*0018*/ 	.word	0x00000002
        /*0030*/ 	.string	""
        /*0030*/ 	.string	"ptxas"
        /*0030*/ 	.string	"Cuda compilation tools, release 13.0, V13.0.88"
        /*0030*/ 	.string	"Build cuda_13.0.r13.0/compiler.36424714_0"
        /*0030*/ 	.string	"-arch sm_100 -m 64 "



//--------------------- .note.nv.cuinfo           --------------------------
	.section	.note.nv.cuinfo,"",@"SHT_NOTE"
	.sectionflags	@"SHF_NOTE_NV_CUINFO"
        /*0018*/ 	.short	0x0002
        /*001a*/ 	.short	0x0064
        /*001c*/ 	.short	0x0082
	.zero		2


//--------------------- .nv.info                  --------------------------
	.section	.nv.info,"",@"SHT_CUDA_INFO"
	.align	4


	//----- nvinfo : EIATTR_REGCOUNT
	.align		4
        /*0000*/ 	.byte	0x04, 0x2f
        /*0002*/ 	.short	(.L_1 - .L_0)
	.align		4
.L_0:
        /*0004*/ 	.word	index@(Vote)
        /*0008*/ 	.word	0x00000020


	//----- nvinfo : EIATTR_FRAME_SIZE
	.align		4
.L_1:
        /*000c*/ 	.byte	0x04, 0x11
        /*000e*/ 	.short	(.L_3 - .L_2)
	.align		4
.L_2:
        /*0010*/ 	.word	index@(Vote)
        /*0014*/ 	.word	0x00000000


	//----- nvinfo : EIATTR_MIN_STACK_SIZE
	.align		4
.L_3:
        /*0018*/ 	.byte	0x04, 0x12
        /*001a*/ 	.short	(.L_5 - .L_4)
	.align		4
.L_4:
        /*001c*/ 	.word	index@(Vote)
        /*0020*/ 	.word	0x00000000
.L_5:


//--------------------- .nv.compat                --------------------------
	.section	.nv.compat,"",@"SHT_CUDA_COMPAT_INFO"
	.align	4
        /*0000*/ 	.byte	0x02, 0x09, 0x00, 0x00, 0x02, 0x02, 0x01, 0x00, 0x02, 0x05, 0x05, 0x00, 0x03, 0x07, 0x01, 0x01
        /*0010*/ 	.byte	0x02, 0x03, 0x00, 0x00, 0x02, 0x06, 0x01, 0x00, 0x04, 0x0b, 0x08, 0x00, 0x01, 0x00, 0x00, 0x00
        /*0020*/ 	.byte	0x00, 0x00, 0x00, 0x00


//--------------------- .nv.info.Vote             --------------------------
	.section	.nv.info.Vote,"",@"SHT_CUDA_INFO"
	.sectionflags	@""
	.align	4


	//----- nvinfo : EIATTR_CUDA_API_VERSION
	.align		4
        /*0000*/ 	.byte	0x04, 0x37
        /*0002*/ 	.short	(.L_7 - .L_6)
.L_6:
        /*0004*/ 	.word	0x00000082


	//----- nvinfo : EIATTR_KPARAM_INFO
	.align		4
.L_7:
        /*0008*/ 	.byte	0x04, 0x17
        /*000a*/ 	.short	(.L_9 - .L_8)
.L_8:
        /*000c*/ 	.word	0x00000000
        /*0010*/ 	.short	0x0001
        /*0012*/ 	.short	0x0008
        /*0014*/ 	.byte	0x00, 0xf5, 0x21, 0x00


	//----- nvinfo : EIATTR_KPARAM_INFO
	.align		4
.L_9:
        /*0018*/ 	.byte	0x04, 0x17
        /*001a*/ 	.short	(.L_11 - .L_10)
.L_10:
        /*001c*/ 	.word	0x00000000
        /*0020*/ 	.short	0x0000
        /*0022*/ 	.short	0x0000
        /*0024*/ 	.byte	0x00, 0xf5, 0x21, 0x00


	//----- nvinfo : EIATTR_SPARSE_MMA_MASK
	.align		4
.L_11:
        /*0028*/ 	.byte	0x03, 0x50
        /*002a*/ 	.short	0x0000


	//----- nvinfo : EIATTR_MAXREG_COUNT
	.align		4
        /*002c*/ 	.byte	0x03, 0x1b
        /*002e*/ 	.short	0x00ff


	//----- nvinfo : EIATTR_MERCURY_ISA_VERSION
	.align		4
        /*0030*/ 	.byte	0x03, 0x5f
        /*0032*/ 	.short	0x0101


	//----- nvinfo : EIATTR_INT_WARP_WIDE_INSTR_OFFSETS
	.align		4
        /*0034*/ 	.byte	0x04, 0x31
        /*0036*/ 	.short	(.L_13 - .L_12)


	//   ....[0]....
.L_12:
        /*0038*/ 	.word	0x000007c0


	//   ....[1]....
        /*003c*/ 	.word	0x000007e0


	//   ....[2]....
        /*0040*/ 	.word	0x00000800


	//----- nvinfo : EIATTR_VRC_CTA_INIT_COUNT
	.align		4
.L_13:
        /*0044*/ 	.byte	0x02, 0x4a
	.zero		1
	.zero		1


	//----- nvinfo : EIATTR_EXIT_INSTR_OFFSETS
	.align		4
        /*0048*/ 	.byte	0x04, 0x1c
        /*004a*/ 	.short	(.L_15 - .L_14)


	//   ....[0]....
.L_14:
        /*004c*/ 	.word	0x00000870


	//----- nvinfo : EIATTR_CRS_STACK_SIZE
	.align		4
.L_15:
        /*0050*/ 	.byte	0x04, 0x1e
        /*0052*/ 	.short	(.L_17 - .L_16)
.L_16:
        /*0054*/ 	.word	0x00000000


	//----- nvinfo : EIATTR_CBANK_PARAM_SIZE
	.align		4
.L_17:
        /*0058*/ 	.byte	0x03, 0x19
        /*005a*/ 	.short	0x0010


	//----- nvinfo : EIATTR_PARAM_CBANK
	.align		4
        /*005c*/ 	.byte	0x04, 0x0a
        /*005e*/ 	.short	(.L_19 - .L_18)
	.align		4
.L_18:
        /*0060*/ 	.word	index@(.nv.constant0.Vote)
        /*0064*/ 	.short	0x0380
        /*0066*/ 	.short	0x0010


	//----- nvinfo : EIATTR_SW_WAR
	.align		4
.L_19:
        /*0068*/ 	.byte	0x04, 0x36
        /*006a*/ 	.short	(.L_21 - .L_20)
.L_20:
        /*006c*/ 	.word	0x00000008
.L_21:


//--------------------- .nv.callgraph             --------------------------
	.section	.nv.callgraph,"",@"SHT_CUDA_CALLGRAPH"
	.align	4
	.sectionentsize	8
	.align		4
        /*0000*/ 	.word	0x00000000
	.align		4
        /*0004*/ 	.word	0xffffffff
	.align		4
        /*0008*/ 	.word	0x00000000
	.align		4
        /*000c*/ 	.word	0xfffffffe
	.align		4
        /*0010*/ 	.word	0x00000000
	.align		4
        /*0014*/ 	.word	0xfffffffd
	.align		4
        /*0018*/ 	.word	0x00000000
	.align		4
        /*001c*/ 	.word	0xfffffffc


//--------------------- .text.Vote                --------------------------
	.section	.text.Vote,"ax",@progbits
	.align	128
        .global         Vote
        .type           Vote,@function
        .size           Vote,(.L_x_6 - Vote)
        .other          Vote,@"STO_CUDA_ENTRY STV_DEFAULT"
Vote:
.text.Vote:
[----:B------:R-:W-:Y:S01]  /*0000*/  LDC R1, c[0x0][0x37c] ;  /* 0x0000df00ff017b82 */ /* 0x000fe20000000800 */
[----:B------:R-:W0:Y:S07]  /*0010*/  S2R R2, SR_CTAID.X ;  /* 0x0000000000027919 */ /* 0x000e2e0000002500 */
[----:B------:R-:W1:Y:S01]  /*0020*/  LDC.64 R10, c[0x0][0x380] ;  /* 0x0000e000ff0a7b82 */ /* 0x000e620000000a00 */
[----:B------:R-:W-:Y:S01]  /*0030*/  BSSY.RECONVERGENT B0, `(.L_x_0) ;  /* 0x0000077000007945 */ /* 0x000fe20003800200 */
[----:B------:R-:W-:Y:S01]  /*0040*/  IMAD.MOV.U32 R7, RZ, RZ, RZ ;  /* 0x000000ffff077224 */ /* 0x000fe200078e00ff */
[----:B------:R-:W0:Y:S01]  /*0050*/  S2R R3, SR_CTAID.Y ;  /* 0x0000000000037919 */ /* 0x000e220000002600 */
[----:B------:R-:W-:Y:S01]  /*0060*/  CS2R R4, SRZ ;  /* 0x0000000000047805 */ /* 0x000fe2000001ff00 */
[----:B------:R-:W2:Y:S01]  /*0070*/  LDCU.64 UR6, c[0x0][0x358] ;  /* 0x00006b00ff0677ac */ /* 0x000ea20008000a00 */
[----:B------:R-:W3:Y:S01]  /*0080*/  S2R R0, SR_TID.X ;  /* 0x0000000000007919 */ /* 0x000ee20000002100 */
[----:B0-----:R-:W-:-:S04]  /*0090*/  IMAD R2, R3, 0x320, R2 ;  /* 0x0000032003027824 */ /* 0x001fc800078e0202 */
[----:B--23--:R-:W-:-:S07]  /*00a0*/  VIADD R3, R2, 0x13462f2 ;  /* 0x013462f202037836 */ /* 0x00cfce0000000000 */
.L_x_4:
[----:B------:R-:W-:-:S04]  /*00b0*/  IMAD R8, R0, 0xc35, R7 ;  /* 0x00000c3500087824 */ /* 0x000fc800078e0207 */
[----:B-1----:R-:W-:-:S05]  /*00c0*/  IMAD.WIDE.U32 R26, R8, 0xc, R10 ;  /* 0x0000000c081a7825 */ /* 0x002fca00078e000a */
[----:B------:R-:W2:Y:S01]  /*00d0*/  LDG.E R6, desc[UR6][R26.64] ;  /* 0x000000061a067981 */ /* 0x000ea2000c1e1900 */
[----:B------:R-:W-:Y:S01]  /*00e0*/  IMAD.IADD R8, R3, 0x1, R8 ;  /* 0x0000000103087824 */ /* 0x000fe200078e0208 */
[----:B------:R-:W-:Y:S01]  /*00f0*/  BSSY.RECONVERGENT B1, `(.L_x_1) ;  /* 0x0000018000017945 */ /* 0x000fe20003800200 */
[----:B------:R-:W-:-:S03]  /*0100*/  ISETP.NE.AND P2, PT, R7, 0xc34, PT ;  /* 0x00000c340700780c */ /* 0x000fc60003f45270 */
[----:B------:R-:W-:-:S04]  /*0110*/  SHF.R.U32.HI R9, RZ, 0x10, R8 ;  /* 0x00000010ff097819 */ /* 0x000fc80000011608 */
[----:B------:R-:W-:-:S05]  /*0120*/  LOP3.LUT R9, R8, 0x3d, R9, 0x96, !PT ;  /* 0x0000003d08097812 */ /* 0x000fca00078e9609 */
[C---:B------:R-:W-:Y:S02]  /*0130*/  IMAD R12, R9.reuse, 0x9, RZ ;  /* 0x00000009090c7824 */ /* 0x040fe400078e02ff */
[----:B------:R-:W-:-:S05]  /*0140*/  IMAD R9, R9, 0x90, RZ ;  /* 0x0000009009097824 */ /* 0x000fca00078e02ff */
[----:B------:R-:W-:-:S05]  /*0150*/  LOP3.LUT R9, R12, R9, RZ, 0x3c, !PT ;  /* 0x000000090c097212 */ /* 0x000fca00078e3cff */
[----:B------:R-:W-:-:S05]  /*0160*/  IMAD R9, R9, 0x27d4eb2d, RZ ;  /* 0x27d4eb2d09097824 */ /* 0x000fca00078e02ff */
[----:B------:R-:W-:-:S04]  /*0170*/  SHF.R.U32.HI R12, RZ, 0xf, R9 ;  /* 0x0000000fff0c7819 */ /* 0x000fc80000011609 */
[----:B------:R-:W-:-:S04]  /*0180*/  LOP3.LUT R12, R12, R9, RZ, 0x3c, !PT ;  /* 0x000000090c0c7212 */ /* 0x000fc800078e3cff */
[----:B------:R-:W-:-:S05]  /*0190*/  I2FP.F32.U32 R12, R12 ;  /* 0x0000000c000c7245 */ /* 0x000fca0000201000 */
[----:B------:R-:W-:-:S05]  /*01a0*/  FMUL R19, R12, 4.6566128730773925781e-10 ;  /* 0x300000000c137820 */ /* 0x000fca0000400000 */
[----:B--2---:R-:W-:-:S13]  /*01b0*/  FSETP.GEU.AND P1, PT, R19, R6, PT ;  /* 0x000000061300720b */ /* 0x004fda0003f2e000 */
[----:B------:R-:W-:Y:S05]  /*01c0*/  @!P1 BRA `(.L_x_2) ;  /* 0x0000000000289947 */ /* 0x000fea0003800000 */
[----:B------:R-:W2:Y:S01]  /*01d0*/  LDG.E R16, desc[UR6][R26.64+0x4] ;  /* 0x000004061a107981 */ /* 0x000ea2000c1e1900 */
[----:B------:R-:W-:Y:S01]  /*01e0*/  F2F.F64.F32 R12, R6 ;  /* 0x00000006000c7310 */ /* 0x000fe20000201800 */
[----:B------:R-:W-:-:S07]  /*01f0*/  VIADD R9, R4, 0x1 ;  /* 0x0000000104097836 */ /* 0x000fce0000000000 */
[----:B------:R-:W-:Y:S08]  /*0200*/  F2F.F64.F32 R14, R19 ;  /* 0x00000013000e7310 */ /* 0x000ff00000201800 */
[----:B--2---:R-:W0:Y:S02]  /*0210*/  F2F.F64.F32 R16, R16 ;  /* 0x0000001000107310 */ /* 0x004e240000201800 */
[----:B0-----:R-:W-:-:S08]  /*0220*/  DADD R12, R12, R16 ;  /* 0x000000000c0c7229 */ /* 0x001fd00000000010 */
[----:B------:R-:W-:-:S06]  /*0230*/  DSETP.GT.AND P0, PT, R12, R14, PT ;  /* 0x0000000e0c00722a */ /* 0x000fcc0003f04000 */
[----:B------:R-:W-:-:S13]  /*0240*/  FSETP.LE.AND P0, PT, R6, R19, P0 ;  /* 0x000000130600720b */ /* 0x000fda0000703000 */
[----:B------:R-:W-:-:S04]  /*0250*/  @!P0 IMAD.MOV R9, RZ, RZ, R4 ;  /* 0x000000ffff098224 */ /* 0x000fc800078e0204 */
[----:B------:R-:W-:-:S07]  /*0260*/  IMAD.MOV.U32 R4, RZ, RZ, R9 ;  /* 0x000000ffff047224 */ /* 0x000fce00078e0009 */
.L_x_2:
[----:B------:R-:W-:Y:S05]  /*0270*/  BSYNC.RECONVERGENT B1 ;  /* 0x0000000000017941 */ /* 0x000fea0003800200 */
.L_x_1:
[----:B------:R-:W-:Y:S01]  /*0280*/  @!P1 VIADD R5, R5, 0x1 ;  /* 0x0000000105059836 */ /* 0x000fe20000000000 */
[----:B------:R-:W-:Y:S06]  /*0290*/  @!P2 BRA `(.L_x_3) ;  /* 0x000000040040a947 */ /* 0x000fec0003800000 */
[----:B------:R-:W2:Y:S04]  /*02a0*/  LDG.E R25, desc[UR6][R26.64+0xc] ;  /* 0x00000c061a197981 */ /* 0x000ea8000c1e1900 */
[----:B------:R-:W3:Y:S04]  /*02b0*/  LDG.E R23, desc[UR6][R26.64+0x18] ;  /* 0x000018061a177981 */ /* 0x000ee8000c1e1900 */
[----:B------:R-:W4:Y:S01]  /*02c0*/  LDG.E R6, desc[UR6][R26.64+0x24] ;  /* 0x000024061a067981 */ /* 0x000f22000c1e1900 */
[C---:B------:R-:W-:Y:S01]  /*02d0*/  VIADD R9, R8.reuse, 0x1 ;  /* 0x0000000108097836 */ /* 0x040fe20000000000 */
[C---:B------:R-:W-:Y:S01]  /*02e0*/  IADD3 R13, PT, PT, R8.reuse, 0x2, RZ ;  /* 0x00000002080d7810 */ /* 0x040fe20007ffe0ff */
[----:B------:R-:W-:-:S03]  /*02f0*/  VIADD R15, R8, 0x3 ;  /* 0x00000003080f7836 */ /* 0x000fc60000000000 */
[----:B------:R-:W-:Y:S02]  /*0300*/  SHF.R.U32.HI R12, RZ, 0x10, R9 ;  /* 0x00000010ff0c7819 */ /* 0x000fe40000011609 */
[----:B------:R-:W-:Y:S02]  /*0310*/  SHF.R.U32.HI R14, RZ, 0x10, R13 ;  /* 0x00000010ff0e7819 */ /* 0x000fe4000001160d */
[----:B------:R-:W-:Y:S02]  /*0320*/  LOP3.LUT R12, R9, 0x3d, R12, 0x96, !PT ;  /* 0x0000003d090c7812 */ /* 0x000fe400078e960c */
[----:B------:R-:W-:Y:S02]  /*0330*/  LOP3.LUT R14, R13, 0x3d, R14, 0x96, !PT ;  /* 0x0000003d0d0e7812 */ /* 0x000fe400078e960e */
[----:B------:R-:W-:Y:S01]  /*0340*/  SHF.R.U32.HI R16, RZ, 0x10, R15 ;  /* 0x00000010ff107819 */ /* 0x000fe2000001160f */
[C---:B------:R-:W-:Y:S02]  /*0350*/  IMAD R9, R12.reuse, 0x9, RZ ;  /* 0x000000090c097824 */ /* 0x040fe400078e02ff */
[----:B------:R-:W-:Y:S01]  /*0360*/  IMAD R12, R12, 0x90, RZ ;  /* 0x000000900c0c7824 */ /* 0x000fe200078e02ff */
[----:B------:R-:W-:Y:S01]  /*0370*/  LOP3.LUT R16, R15, 0x3d, R16, 0x96, !PT ;  /* 0x0000003d0f107812 */ /* 0x000fe200078e9610 */
[----:B------:R-:W-:-:S03]  /*0380*/  IMAD R13, R14, 0x90, RZ ;  /* 0x000000900e0d7824 */ /* 0x000fc600078e02ff */
[----:B------:R-:W-:Y:S01]  /*0390*/  LOP3.LUT R9, R9, R12, RZ, 0x3c, !PT ;  /* 0x0000000c09097212 */ /* 0x000fe200078e3cff */
[----:B------:R-:W-:-:S04]  /*03a0*/  IMAD R12, R14, 0x9, RZ ;  /* 0x000000090e0c7824 */ /* 0x000fc800078e02ff */
[----:B------:R-:W-:Y:S01]  /*03b0*/  IMAD R9, R9, 0x27d4eb2d, RZ ;  /* 0x27d4eb2d09097824 */ /* 0x000fe200078e02ff */
[----:B------:R-:W-:Y:S01]  /*03c0*/  LOP3.LUT R12, R12, R13, RZ, 0x3c, !PT ;  /* 0x0000000d0c0c7212 */ /* 0x000fe200078e3cff */
[C---:B------:R-:W-:Y:S02]  /*03d0*/  IMAD R13, R16.reuse, 0x9, RZ ;  /* 0x00000009100d7824 */ /* 0x040fe400078e02ff */
[----:B------:R-:W-:Y:S01]  /*03e0*/  IMAD R16, R16, 0x90, RZ ;  /* 0x0000009010107824 */ /* 0x000fe200078e02ff */
[----:B------:R-:W-:Y:S01]  /*03f0*/  SHF.R.U32.HI R8, RZ, 0xf, R9 ;  /* 0x0000000fff087819 */ /* 0x000fe20000011609 */
[----:B------:R-:W-:-:S03]  /*0400*/  IMAD R12, R12, 0x27d4eb2d, RZ ;  /* 0x27d4eb2d0c0c7824 */ /* 0x000fc600078e02ff */
[----:B------:R-:W-:Y:S02]  /*0410*/  LOP3.LUT R8, R8, R9, RZ, 0x3c, !PT ;  /* 0x0000000908087212 */ /* 0x000fe400078e3cff */
[----:B------:R-:W-:Y:S02]  /*0420*/  SHF.R.U32.HI R9, RZ, 0xf, R12 ;  /* 0x0000000fff097819 */ /* 0x000fe4000001160c */
[----:B------:R-:W-:Y:S02]  /*0430*/  I2FP.F32.U32 R8, R8 ;  /* 0x0000000800087245 */ /* 0x000fe40000201000 */
[----:B------:R-:W-:Y:S02]  /*0440*/  LOP3.LUT R13, R13, R16, RZ, 0x3c, !PT ;  /* 0x000000100d0d7212 */ /* 0x000fe400078e3cff */
[----:B------:R-:W-:Y:S01]  /*0450*/  LOP3.LUT R9, R9, R12, RZ, 0x3c, !PT ;  /* 0x0000000c09097212 */ /* 0x000fe200078e3cff */
[----:B------:R-:W-:Y:S02]  /*0460*/  FMUL R22, R8, 4.6566128730773925781e-10 ;  /* 0x3000000008167820 */ /* 0x000fe40000400000 */
[----:B------:R-:W-:Y:S01]  /*0470*/  IMAD R13, R13, 0x27d4eb2d, RZ ;  /* 0x27d4eb2d0d0d7824 */ /* 0x000fe200078e02ff */
[----:B------:R-:W-:-:S04]  /*0480*/  I2FP.F32.U32 R8, R9 ;  /* 0x0000000900087245 */ /* 0x000fc80000201000 */
[----:B------:R-:W-:Y:S01]  /*0490*/  SHF.R.U32.HI R12, RZ, 0xf, R13 ;  /* 0x0000000fff0c7819 */ /* 0x000fe2000001160d */
[----:B------:R-:W-:-:S03]  /*04a0*/  FMUL R8, R8, 4.6566128730773925781e-10 ;  /* 0x3000000008087820 */ /* 0x000fc60000400000 */
[----:B------:R-:W-:-:S04]  /*04b0*/  LOP3.LUT R12, R12, R13, RZ, 0x3c, !PT ;  /* 0x0000000d0c0c7212 */ /* 0x000fc800078e3cff */
[----:B------:R-:W-:-:S05]  /*04c0*/  I2FP.F32.U32 R9, R12 ;  /* 0x0000000c00097245 */ /* 0x000fca0000201000 */
[----:B------:R-:W-:Y:S01]  /*04d0*/  FMUL R9, R9, 4.6566128730773925781e-10 ;  /* 0x3000000009097820 */ /* 0x000fe20000400000 */
[----:B--2---:R-:W-:Y:S02]  /*04e0*/  FSETP.GEU.AND P3, PT, R22, R25, PT ;  /* 0x000000191600720b */ /* 0x004fe40003f6e000 */
[----:B---3--:R-:W-:-:S11]  /*04f0*/  FSETP.GEU.AND P4, PT, R8, R23, PT ;  /* 0x000000170800720b */ /* 0x008fd60003f8e000 */
[----:B------:R-:W2:Y:S01]  /*0500*/  @P3 LDG.E R28, desc[UR6][R26.64+0x10] ;  /* 0x000010061a1c3981 */ /* 0x000ea2000c1e1900 */
[----:B----4-:R-:W-:-:S03]  /*0510*/  FSETP.GEU.AND P2, PT, R9, R6, PT ;  /* 0x000000060900720b */ /* 0x010fc60003f4e000 */
[----:B------:R-:W3:Y:S10]  /*0520*/  @P4 LDG.E R29, desc[UR6][R26.64+0x1c] ;  /* 0x00001c061a1d4981 */ /* 0x000ef4000c1e1900 */
[----:B------:R-:W4:Y:S01]  /*0530*/  @P2 LDG.E R24, desc[UR6][R26.64+0x28] ;  /* 0x000028061a182981 */ /* 0x000f22000c1e1900 */
[----:B------:R-:W-:Y:S01]  /*0540*/  @P3 F2F.F64.F32 R18, R25 ;  /* 0x0000001900123310 */ /* 0x000fe20000201800 */
[----:B------:R-:W-:-:S02]  /*0550*/  @!P3 VIADD R5, R5, 0x1 ;  /* 0x000000010505b836 */ /* 0x000fc40000000000 */
[----:B------:R-:W-:Y:S02]  /*0560*/  VIADD R7, R7, 0x4 ;  /* 0x0000000407077836 */ /* 0x000fe40000000000 */
[----:B------:R-:W-:-:S03]  /*0570*/  @!P4 VIADD R5, R5, 0x1 ;  /* 0x000000010505c836 */ /* 0x000fc60000000000 */
[----:B------:R-:W-:Y:S01]  /*0580*/  @P3 F2F.F64.F32 R12, R22 ;  /* 0x00000016000c3310 */ /* 0x000fe20000201800 */
[----:B------:R-:W-:-:S07]  /*0590*/  @!P2 VIADD R5, R5, 0x1 ;  /* 0x000000010505a836 */ /* 0x000fce0000000000 */
[----:B------:R-:W-:Y:S08]  /*05a0*/  @P4 F2F.F64.F32 R16, R23 ;  /* 0x0000001700104310 */ /* 0x000ff00000201800 */
[----:B--2---:R-:W0:Y:S08]  /*05b0*/  @P3 F2F.F64.F32 R20, R28 ;  /* 0x0000001c00143310 */ /* 0x004e300000201800 */
[----:B---3--:R-:W1:Y:S01]  /*05c0*/  @P4 F2F.F64.F32 R14, R29 ;  /* 0x0000001d000e4310 */ /* 0x008e620000201800 */
[----:B0-----:R-:W-:-:S07]  /*05d0*/  @P3 DADD R18, R18, R20 ;  /* 0x0000000012123229 */ /* 0x001fce0000000014 */
[----:B------:R-:W0:Y:S01]  /*05e0*/  @P4 F2F.F64.F32 R20, R8 ;  /* 0x0000000800144310 */ /* 0x000e220000201800 */
[----:B------:R-:W-:-:S07]  /*05f0*/  @P3 DSETP.GT.AND P0, PT, R18, R12, PT ;  /* 0x0000000c1200322a */ /* 0x000fce0003f04000 */
[----:B------:R-:W-:Y:S01]  /*0600*/  @P2 F2F.F64.F32 R12, R6 ;  /* 0x00000006000c2310 */ /* 0x000fe20000201800 */
[----:B-1----:R-:W-:Y:S01]  /*0610*/  @P4 DADD R14, R16, R14 ;  /* 0x00000000100e4229 */ /* 0x002fe2000000000e */
[----:B------:R-:W-:Y:S02]  /*0620*/  @P3 FSETP.LE.AND P1, PT, R25, R22, P0 ;  /* 0x000000161900320b */ /* 0x000fe40000723000 */
[----:B------:R-:W-:-:S04]  /*0630*/  PLOP3.LUT P0, PT, PT, PT, PT, 0x80, 0x8 ;  /* 0x000000000008781c */ /* 0x000fc80003f0f070 */
[----:B----4-:R-:W1:Y:S01]  /*0640*/  @P2 F2F.F64.F32 R18, R24 ;  /* 0x0000001800122310 */ /* 0x010e620000201800 */
[----:B------:R-:W-:Y:S01]  /*0650*/  @P3 PLOP3.LUT P0, PT, P1, PT, PT, 0x80, 0x8 ;  /* 0x000000000008381c */ /* 0x000fe20000f0f070 */
[----:B0-----:R-:W-:-:S06]  /*0660*/  @P4 DSETP.GT.AND P1, PT, R14, R20, PT ;  /* 0x000000140e00422a */ /* 0x001fcc0003f24000 */
[----:B------:R-:W0:Y:S01]  /*0670*/  @P2 F2F.F64.F32 R16, R9 ;  /* 0x0000000900102310 */ /* 0x000e220000201800 */
[----:B------:R-:W-:Y:S01]  /*0680*/  @P4 FSETP.LE.AND P5, PT, R23, R8, P1 ;  /* 0x000000081700420b */ /* 0x000fe20000fa3000 */
[----:B------:R-:W-:Y:S01]  /*0690*/  @P3 VIADD R8, R4, 0x1 ;  /* 0x0000000104083836 */ /* 0x000fe20000000000 */
[----:B------:R-:W-:Y:S02]  /*06a0*/  PLOP3.LUT P1, PT, PT, PT, PT, 0x80, 0x8 ;  /* 0x000000000008781c */ /* 0x000fe40003f2f070 */
[----:B------:R-:W-:Y:S01]  /*06b0*/  @P4 PLOP3.LUT P1, PT, P5, PT, PT, 0x80, 0x8 ;  /* 0x000000000008481c */ /* 0x000fe20002f2f070 */
[----:B------:R-:W-:Y:S01]  /*06c0*/  @!P0 IMAD.MOV R8, RZ, RZ, R4 ;  /* 0x000000ffff088224 */ /* 0x000fe200078e0204 */
[----:B-1----:R-:W-:-:S03]  /*06d0*/  @P2 DADD R12, R12, R18 ;  /* 0x000000000c0c2229 */ /* 0x002fc60000000012 */
[----:B------:R-:W-:-:S05]  /*06e0*/  @P3 IMAD.MOV.U32 R4, RZ, RZ, R8 ;  /* 0x000000ffff043224 */ /* 0x000fca00078e0008 */
[----:B0-----:R-:W-:-:S06]  /*06f0*/  @P2 DSETP.GT.AND P0, PT, R12, R16, PT ;  /* 0x000000100c00222a */ /* 0x001fcc0003f04000 */
[----:B------:R-:W-:Y:S01]  /*0700*/  @P2 FSETP.LE.AND P5, PT, R6, R9, P0 ;  /* 0x000000090600220b */ /* 0x000fe200007a3000 */
[C---:B------:R-:W-:Y:S01]  /*0710*/  @P4 VIADD R6, R4.reuse, 0x1 ;  /* 0x0000000104064836 */ /* 0x040fe20000000000 */
[----:B------:R-:W-:Y:S02]  /*0720*/  PLOP3.LUT P0, PT, PT, PT, PT, 0x80, 0x8 ;  /* 0x000000000008781c */ /* 0x000fe40003f0f070 */
[----:B------:R-:W-:Y:S02]  /*0730*/  @P2 PLOP3.LUT P0, PT, P5, PT, PT, 0x80, 0x8 ;  /* 0x000000000008281c */ /* 0x000fe40002f0f070 */
[----:B------:R-:W-:-:S05]  /*0740*/  @!P1 IADD3 R6, PT, PT, R4, RZ, RZ ;  /* 0x000000ff04069210 */ /* 0x000fca0007ffe0ff */
[----:B------:R-:W-:-:S04]  /*0750*/  @P4 IMAD.MOV.U32 R4, RZ, RZ, R6 ;  /* 0x000000ffff044224 */ /* 0x000fc800078e0006 */
[C---:B------:R-:W-:Y:S02]  /*0760*/  @P2 VIADD R6, R4.reuse, 0x1 ;  /* 0x0000000104062836 */ /* 0x040fe40000000000 */
[----:B------:R-:W-:-:S05]  /*0770*/  @!P0 IADD3 R6, PT, PT, R4, RZ, RZ ;  /* 0x000000ff04068210 */ /* 0x000fca0007ffe0ff */
[----:B------:R-:W-:Y:S01]  /*0780*/  @P2 IMAD.MOV.U32 R4, RZ, RZ, R6 ;  /* 0x000000ffff042224 */ /* 0x000fe200078e0006 */
[----:B------:R-:W-:Y:S06]  /*0790*/  BRA `(.L_x_4) ;  /* 0xfffffff800447947 */ /* 0x000fec000383ffff */
.L_x_3:
[----:B------:R-:W-:Y:S05]  /*07a0*/  BSYNC.RECONVERGENT B0 ;  /* 0x0000000000007941 */ /* 0x000fea0003800200 */
.L_x_0:
[----:B------:R-:W0:Y:S01]  /*07b0*/  S2R R0, SR_LANEID ;  /* 0x0000000000007919 */ /* 0x000e220000000000 */
[----:B------:R-:W1:Y:S08]  /*07c0*/  REDUX.SUM UR5, R5 ;  /* 0x00000000050573c4 */ /* 0x000e70000000c000 */
[----:B------:R-:W2:Y:S01]  /*07d0*/  LDC.64 R6, c[0x0][0x388] ;  /* 0x0000e200ff067b82 */ /* 0x000ea20000000a00 */
[----:B------:R-:W-:-:S02]  /*07e0*/  VOTEU.ANY UR4, UPT, PT ;  /* 0x0000000000047886 */ /* 0x000fc400038e0100 */
[----:B------:R-:W-:-:S05]  /*07f0*/  UFLO.U32 UR4, UR4 ;  /* 0x00000004000472bd */ /* 0x000fca00080e0000 */
[----:B------:R-:W3:Y:S01]  /*0800*/  REDUX.SUM UR8, R4 ;  /* 0x00000000040873c4 */ /* 0x000ee2000000c000 */
[----:B--2---:R-:W-:-:S04]  /*0810*/  IMAD.WIDE R2, R2, 0x8, R6 ;  /* 0x0000000802027825 */ /* 0x004fc800078e0206 */
[----:B-1----:R-:W-:Y:S01]  /*0820*/  IMAD.U32 R7, RZ, RZ, UR5 ;  /* 0x00000005ff077e24 */ /* 0x002fe2000f8e00ff */
[----:B0-----:R-:W-:Y:S01]  /*0830*/  ISETP.EQ.U32.AND P0, PT, R0, UR4, PT ;  /* 0x0000000400007c0c */ /* 0x001fe2000bf02070 */
[----:B---3--:R-:W-:-:S12]  /*0840*/  IMAD.U32 R9, RZ, RZ, UR8 ;  /* 0x00000008ff097e24 */ /* 0x008fd8000f8e00ff */
[----:B------:R-:W-:Y:S04]  /*0850*/  @P0 REDG.E.ADD.STRONG.GPU desc[UR6][R2.64], R7 ;  /* 0x000000070200098e */ /* 0x000fe8000c12e106 */
[----:B------:R-:W-:Y:S01]  /*0860*/  @P0 REDG.E.ADD.STRONG.GPU desc[UR6][R2.64+0x4], R9 ;  /* 0x000004090200098e */ /* 0x000fe2000c12e106 */
[----:B------:R-:W-:Y:S05]  /*0870*/  EXIT ;  /* 0x000000000000794d */ /* 0x000fea0003800000 */
.L_x_5:
[----:B------:R-:W-:-:S00]  /*0880*/  BRA `(.L_x_5) ;  /* 0xfffffffc00fc7947 */ /* 0x000fc0000383ffff */
[----:B------:R-:W-:-:S00]  /*0890*/  NOP ;  /* 0x0000000000007918 */ /* 0x000fc00000000000 */
        /* <DEDUP_REMOVED lines=14> */
.L_x_6:


//--------------------- .nv.shared.reserved.0     --------------------------
	.section	.nv.shared.reserved.0,"aw",@nobits
	.weak		__nv_reservedSMEM_offset_0_alias
	.size		__nv_reservedSMEM_offset_0_alias, 0, 64
	.other		__nv_reservedSMEM_offset_0_alias,@"STO_CUDA_RESERVED_SHARED STV_DEFAULT"
__nv_reservedSMEM_offset_0_alias:
	.zero		0
	.zero		64


//--------------------- .nv.constant0.Vote        --------------------------
	.section	.nv.constant0.Vote,"a",@progbits
	.sectionflags	@""
	.align	4
.nv.constant0.Vote:
	.zero		912


//--------------------- SYMBOLS --------------------------

	.type		.nv.reservedSmem.offset0,@object
	.size		.nv.reservedSmem.offset0,0x4
